//
// Generated by NVIDIA NVVM Compiler
//
// Compiler Build ID: CL-36424714
// Cuda compilation tools, release 13.0, V13.0.88
// Based on NVVM 20.0.0
//

.version 9.0
.target sm_100
.address_size 64

	// .globl	_Z8kernel32PjS_S_S_S_S_i

.visible .entry _Z8kernel32PjS_S_S_S_S_i(
	.param .u64 .ptr .align 1 _Z8kernel32PjS_S_S_S_S_i_param_0,
	.param .u64 .ptr .align 1 _Z8kernel32PjS_S_S_S_S_i_param_1,
	.param .u64 .ptr .align 1 _Z8kernel32PjS_S_S_S_S_i_param_2,
	.param .u64 .ptr .align 1 _Z8kernel32PjS_S_S_S_S_i_param_3,
	.param .u64 .ptr .align 1 _Z8kernel32PjS_S_S_S_S_i_param_4,
	.param .u64 .ptr .align 1 _Z8kernel32PjS_S_S_S_S_i_param_5,
	.param .u32 _Z8kernel32PjS_S_S_S_S_i_param_6
)
{
	.reg .pred 	%p<2>;
	.reg .b32 	%r<18>;
	.reg .b64 	%rd<20>;

	ld.param.u64 	%rd1, [_Z8kernel32PjS_S_S_S_S_i_param_0];
	ld.param.u64 	%rd2, [_Z8kernel32PjS_S_S_S_S_i_param_1];
	ld.param.u64 	%rd3, [_Z8kernel32PjS_S_S_S_S_i_param_2];
	ld.param.u64 	%rd4, [_Z8kernel32PjS_S_S_S_S_i_param_3];
	ld.param.u64 	%rd5, [_Z8kernel32PjS_S_S_S_S_i_param_4];
	ld.param.u64 	%rd6, [_Z8kernel32PjS_S_S_S_S_i_param_5];
	ld.param.u32 	%r2, [_Z8kernel32PjS_S_S_S_S_i_param_6];
	mov.u32 	%r3, %ctaid.x;
	mov.u32 	%r4, %ntid.x;
	mov.u32 	%r5, %tid.x;
	mad.lo.s32 	%r1, %r3, %r4, %r5;
	setp.ge.s32 	%p1, %r1, %r2;
	@%p1 bra 	$L__BB0_2;
	cvta.to.global.u64 	%rd7, %rd1;
	cvta.to.global.u64 	%rd8, %rd2;
	cvta.to.global.u64 	%rd9, %rd3;
	cvta.to.global.u64 	%rd10, %rd4;
	cvta.to.global.u64 	%rd11, %rd5;
	cvta.to.global.u64 	%rd12, %rd6;
	mul.wide.s32 	%rd13, %r1, 4;
	add.s64 	%rd14, %rd7, %rd13;
	ld.global.u32 	%r6, [%rd14];
	add.s64 	%rd15, %rd8, %rd13;
	ld.global.u32 	%r7, [%rd15];
	add.s32 	%r8, %r7, %r6;
	add.s64 	%rd16, %rd9, %rd13;
	st.global.u32 	[%rd16], %r8;
	ld.global.u32 	%r9, [%rd14];
	ld.global.u32 	%r10, [%rd15];
	sub.s32 	%r11, %r9, %r10;
	add.s64 	%rd17, %rd10, %rd13;
	st.global.u32 	[%rd17], %r11;
	ld.global.u32 	%r12, [%rd14];
	ld.global.u32 	%r13, [%rd15];
	mul.lo.s32 	%r14, %r13, %r12;
	add.s64 	%rd18, %rd11, %rd13;
	st.global.u32 	[%rd18], %r14;
	ld.global.u32 	%r15, [%rd14];
	ld.global.u32 	%r16, [%rd15];
	div.u32 	%r17, %r15, %r16;
	add.s64 	%rd19, %rd12, %rd13;
	st.global.u32 	[%rd19], %r17;
$L__BB0_2:
	ret;

}


// ===== COMPILED SASS (sm_100) =====

	.target	sm_100

	.elftype	@"ET_EXEC"


//--------------------- .note.nv.tkinfo           --------------------------
	.section	.note.nv.tkinfo,"",@"SHT_NOTE"
	.sectionflags	@"SHF_NOTE_NV_TKINFO"
	.tkinfo
        /*0018*/ 	.word	0x00000002
        /*0030*/ 	.string	""
        /*0030*/ 	.string	"ptxas"
        /*0030*/ 	.string	"Cuda compilation tools, release 13.0, V13.0.88"
        /*0030*/ 	.string	"Build cuda_13.0.r13.0/compiler.36424714_0"
        /*0030*/ 	.string	"-arch sm_100 -m 64 "



//--------------------- .note.nv.cuinfo           --------------------------
	.section	.note.nv.cuinfo,"",@"SHT_NOTE"
	.sectionflags	@"SHF_NOTE_NV_CUINFO"
        /*0018*/ 	.short	0x0002
        /*001a*/ 	.short	0x0064
        /*001c*/ 	.short	0x0082
	.zero		2


//--------------------- .nv.info                  --------------------------
	.section	.nv.info,"",@"SHT_CUDA_INFO"
	.align	4


	//----- nvinfo : EIATTR_REGCOUNT
	.align		4
        /*0000*/ 	.byte	0x04, 0x2f
        /*0002*/ 	.short	(.L_1 - .L_0)
	.align		4
.L_0:
        /*0004*/ 	.word	index@(_Z8kernel32PjS_S_S_S_S_i)
        /*0008*/ 	.word	0x00000014


	//----- nvinfo : EIATTR_FRAME_SIZE
	.align		4
.L_1:
        /*000c*/ 	.byte	0x04, 0x11
        /*000e*/ 	.short	(.L_3 - .L_2)
	.align		4
.L_2:
        /*0010*/ 	.word	index@(_Z8kernel32PjS_S_S_S_S_i)
        /*0014*/ 	.word	0x00000000


	//----- nvinfo : EIATTR_MIN_STACK_SIZE
	.align		4
.L_3:
        /*0018*/ 	.byte	0x04, 0x12
        /*001a*/ 	.short	(.L_5 - .L_4)
	.align		4
.L_4:
        /*001c*/ 	.word	index@(_Z8kernel32PjS_S_S_S_S_i)
        /*0020*/ 	.word	0x00000000
.L_5:


//--------------------- .nv.compat                --------------------------
	.section	.nv.compat,"",@"SHT_CUDA_COMPAT_INFO"
	.align	4
        /*0000*/ 	.byte	0x02, 0x09, 0x00, 0x00, 0x02, 0x02, 0x01, 0x00, 0x02, 0x05, 0x05, 0x00, 0x03, 0x07, 0x01, 0x01
        /*0010*/ 	.byte	0x02, 0x03, 0x00, 0x00, 0x02, 0x06, 0x01, 0x00, 0x04, 0x0b, 0x08, 0x00, 0x09, 0x00, 0x00, 0x00
        /*0020*/ 	.byte	0x00, 0x00, 0x00, 0x00


//--------------------- .nv.info._Z8kernel32PjS_S_S_S_S_i --------------------------
	.section	.nv.info._Z8kernel32PjS_S_S_S_S_i,"",@"SHT_CUDA_INFO"
	.sectionflags	@""
	.align	4


	//----- nvinfo : EIATTR_CUDA_API_VERSION
	.align		4
        /*0000*/ 	.byte	0x04, 0x37
        /*0002*/ 	.short	(.L_7 - .L_6)
.L_6:
        /*0004*/ 	.word	0x00000082


	//----- nvinfo : EIATTR_KPARAM_INFO
	.align		4
.L_7:
        /*0008*/ 	.byte	0x04, 0x17
        /*000a*/ 	.short	(.L_9 - .L_8)
.L_8:
        /*000c*/ 	.word	0x00000000
        /*0010*/ 	.short	0x0006
        /*0012*/ 	.short	0x0030
        /*0014*/ 	.byte	0x00, 0xf0, 0x11, 0x00


	//----- nvinfo : EIATTR_KPARAM_INFO
	.align		4
.L_9:
        /*0018*/ 	.byte	0x04, 0x17
        /*001a*/ 	.short	(.L_11 - .L_10)
.L_10:
        /*001c*/ 	.word	0x00000000
        /*0020*/ 	.short	0x0005
        /*0022*/ 	.short	0x0028
        /*0024*/ 	.byte	0x00, 0xf5, 0x21, 0x00


	//----- nvinfo : EIATTR_KPARAM_INFO
	.align		4
.L_11:
        /*0028*/ 	.byte	0x04, 0x17
        /*002a*/ 	.short	(.L_13 - .L_12)
.L_12:
        /*002c*/ 	.word	0x00000000
        /*0030*/ 	.short	0x0004
        /*0032*/ 	.short	0x0020
        /*0034*/ 	.byte	0x00, 0xf5, 0x21, 0x00


	//----- nvinfo : EIATTR_KPARAM_INFO
	.align		4
.L_13:
        /*0038*/ 	.byte	0x04, 0x17
        /*003a*/ 	.short	(.L_15 - .L_14)
.L_14:
        /*003c*/ 	.word	0x00000000
        /*0040*/ 	.short	0x0003
        /*0042*/ 	.short	0x0018
        /*0044*/ 	.byte	0x00, 0xf5, 0x21, 0x00


	//----- nvinfo : EIATTR_KPARAM_INFO
	.align		4
.L_15:
        /*0048*/ 	.byte	0x04, 0x17
        /*004a*/ 	.short	(.L_17 - .L_16)
.L_16:
        /*004c*/ 	.word	0x00000000
        /*0050*/ 	.short	0x0002
        /*0052*/ 	.short	0x0010
        /*0054*/ 	.byte	0x00, 0xf5, 0x21, 0x00


	//----- nvinfo : EIATTR_KPARAM_INFO
	.align		4
.L_17:
        /*0058*/ 	.byte	0x04, 0x17
        /*005a*/ 	.short	(.L_19 - .L_18)
.L_18:
        /*005c*/ 	.word	0x00000000
        /*0060*/ 	.short	0x0001
        /*0062*/ 	.short	0x0008
        /*0064*/ 	.byte	0x00, 0xf5, 0x21, 0x00


	//----- nvinfo : EIATTR_KPARAM_INFO
	.align		4
.L_19:
        /*0068*/ 	.byte	0x04, 0x17
        /*006a*/ 	.short	(.L_21 - .L_20)
.L_20:
        /*006c*/ 	.word	0x00000000
        /*0070*/ 	.short	0x0000
        /*0072*/ 	.short	0x0000
        /*0074*/ 	.byte	0x00, 0xf5, 0x21, 0x00


	//----- nvinfo : EIATTR_SPARSE_MMA_MASK
	.align		4
.L_21:
        /*0078*/ 	.byte	0x03, 0x50
        /*007a*/ 	.short	0x0000


	//----- nvinfo : EIATTR_MAXREG_COUNT
	.align		4
        /*007c*/ 	.byte	0x03, 0x1b
        /*007e*/ 	.short	0x00ff


	//----- nvinfo : EIATTR_MERCURY_ISA_VERSION
	.align		4
        /*0080*/ 	.byte	0x03, 0x5f
        /*0082*/ 	.short	0x0101


	//----- nvinfo : EIATTR_VRC_CTA_INIT_COUNT
	.align		4
        /*0084*/ 	.byte	0x02, 0x4a
	.zero		1
	.zero		1


	//----- nvinfo : EIATTR_EXIT_INSTR_OFFSETS
	.align		4
        /*0088*/ 	.byte	0x04, 0x1c
        /*008a*/ 	.short	(.L_23 - .L_22)


	//   ....[0]....
.L_22:
        /*008c*/ 	.word	0x00000070


	//   ....[1]....
        /*0090*/ 	.word	0x00000360


	//----- nvinfo : EIATTR_CBANK_PARAM_SIZE
	.align		4
.L_23:
        /*0094*/ 	.byte	0x03, 0x19
        /*0096*/ 	.short	0x0034


	//----- nvinfo : EIATTR_PARAM_CBANK
	.align		4
        /*0098*/ 	.byte	0x04, 0x0a
        /*009a*/ 	.short	(.L_25 - .L_24)
	.align		4
.L_24:
        /*009c*/ 	.word	index@(.nv.constant0._Z8kernel32PjS_S_S_S_S_i)
        /*00a0*/ 	.short	0x0380
        /*00a2*/ 	.short	0x0034


	//----- nvinfo : EIATTR_SW_WAR
	.align		4
.L_25:
        /*00a4*/ 	.byte	0x04, 0x36
        /*00a6*/ 	.short	(.L_27 - .L_26)
.L_26:
        /*00a8*/ 	.word	0x00000008
.L_27:


//--------------------- .nv.callgraph             --------------------------
	.section	.nv.callgraph,"",@"SHT_CUDA_CALLGRAPH"
	.align	4
	.sectionentsize	8
	.align		4
        /*0000*/ 	.word	0x00000000
	.align		4
        /*0004*/ 	.word	0xffffffff
	.align		4
        /*0008*/ 	.word	0x00000000
	.align		4
        /*000c*/ 	.word	0xfffffffe
	.align		4
        /*0010*/ 	.word	0x00000000
	.align		4
        /*0014*/ 	.word	0xfffffffd
	.align		4
        /*0018*/ 	.word	0x00000000
	.align		4
        /*001c*/ 	.word	0xfffffffc


//--------------------- .text._Z8kernel32PjS_S_S_S_S_i --------------------------
	.section	.text._Z8kernel32PjS_S_S_S_S_i,"ax",@progbits
	.align	128
        .global         _Z8kernel32PjS_S_S_S_S_i
        .type           _Z8kernel32PjS_S_S_S_S_i,@function
        .size           _Z8kernel32PjS_S_S_S_S_i,(.L_x_1 - _Z8kernel32PjS_S_S_S_S_i)
        .other          _Z8kernel32PjS_S_S_S_S_i,@"STO_CUDA_ENTRY STV_DEFAULT"
_Z8kernel32PjS_S_S_S_S_i:
.text._Z8kernel32PjS_S_S_S_S_i:
[----:B------:R-:W-:Y:S01]  /*0000*/  LDC R1, c[0x0][0x37c] ;  /* 0x0000df00ff017b82 */ /* 0x000fe20000000800 */
[----:B------:R-:W0:Y:S07]  /*0010*/  S2R R3, SR_TID.X ;  /* 0x0000000000037919 */ /* 0x000e2e0000002100 */
[----:B------:R-:W0:Y:S01]  /*0020*/  S2UR UR4, SR_CTAID.X ;  /* 0x00000000000479c3 */ /* 0x000e220000002500 */
[----:B------:R-:W1:Y:S07]  /*0030*/  LDCU UR5, c[0x0][0x3b0] ;  /* 0x00007600ff0577ac */ /* 0x000e6e0008000800 */
[----:B------:R-:W0:Y:S02]  /*0040*/  LDC R0, c[0x0][0x360] ;  /* 0x0000d800ff007b82 */ /* 0x000e240000000800 */
[----:B0-----:R-:W-:-:S05]  /*0050*/  IMAD R0, R0, UR4, R3 ;  /* 0x0000000400007c24 */ /* 0x001fca000f8e0203 */
[----:B-1----:R-:W-:-:S13]  /*0060*/  ISETP.GE.AND P0, PT, R0, UR5, PT ;  /* 0x0000000500007c0c */ /* 0x002fda000bf06270 */
[----:B------:R-:W-:Y:S05]  /*0070*/  @P0 EXIT ;  /* 0x000000000000094d */ /* 0x000fea0003800000 */
[----:B------:R-:W0:Y:S01]  /*0080*/  LDC.64 R2, c[0x0][0x380] ;  /* 0x0000e000ff027b82 */ /* 0x000e220000000a00 */
[----:B------:R-:W1:Y:S07]  /*0090*/  LDCU.64 UR4, c[0x0][0x358] ;  /* 0x00006b00ff0477ac */ /* 0x000e6e0008000a00 */
[----:B------:R-:W2:Y:S08]  /*00a0*/  LDC.64 R4, c[0x0][0x388] ;  /* 0x0000e200ff047b82 */ /* 0x000eb00000000a00 */
[----:B------:R-:W3:Y:S01]  /*00b0*/  LDC.64 R6, c[0x0][0x390] ;  /* 0x0000e400ff067b82 */ /* 0x000ee20000000a00 */
[----:B0-----:R-:W-:-:S05]  /*00c0*/  IMAD.WIDE R2, R0, 0x4, R2 ;  /* 0x0000000400027825 */ /* 0x001fca00078e0202 */
[----:B-1----:R-:W4:Y:S01]  /*00d0*/  LDG.E R8, desc[UR4][R2.64] ;  /* 0x0000000402087981 */ /* 0x002f22000c1e1900 */
[----:B--2---:R-:W-:-:S05]  /*00e0*/  IMAD.WIDE R4, R0, 0x4, R4 ;  /* 0x0000000400047825 */ /* 0x004fca00078e0204 */
[----:B------:R-:W4:Y:S01]  /*00f0*/  LDG.E R9, desc[UR4][R4.64] ;  /* 0x0000000404097981 */ /* 0x000f22000c1e1900 */
[----:B---3--:R-:W-:Y:S01]  /*0100*/  IMAD.WIDE R6, R0, 0x4, R6 ;  /* 0x0000000400067825 */ /* 0x008fe200078e0206 */
[----:B----4-:R-:W-:Y:S02]  /*0110*/  IADD3 R13, PT, PT, R8, R9, RZ ;  /* 0x00000009080d7210 */ /* 0x010fe40007ffe0ff */
[----:B------:R-:W0:Y:S03]  /*0120*/  LDC.64 R8, c[0x0][0x398] ;  /* 0x0000e600ff087b82 */ /* 0x000e260000000a00 */
[----:B------:R1:W-:Y:S04]  /*0130*/  STG.E desc[UR4][R6.64], R13 ;  /* 0x0000000d06007986 */ /* 0x0003e8000c101904 */
[----:B------:R-:W2:Y:S04]  /*0140*/  LDG.E R10, desc[UR4][R2.64] ;  /* 0x00000004020a7981 */ /* 0x000ea8000c1e1900 */
[----:B------:R-:W2:Y:S01]  /*0150*/  LDG.E R11, desc[UR4][R4.64] ;  /* 0x00000004040b7981 */ /* 0x000ea2000c1e1900 */
[----:B0-----:R-:W-:Y:S01]  /*0160*/  IMAD.WIDE R8, R0, 0x4, R8 ;  /* 0x0000000400087825 */ /* 0x001fe200078e0208 */
[----:B--2---:R-:W-:-:S02]  /*0170*/  IADD3 R15, PT, PT, R10, -R11, RZ ;  /* 0x8000000b0a0f7210 */ /* 0x004fc40007ffe0ff */
[----:B------:R-:W0:Y:S03]  /*0180*/  LDC.64 R10, c[0x0][0x3a0] ;  /* 0x0000e800ff0a7b82 */ /* 0x000e260000000a00 */
[----:B------:R2:W-:Y:S04]  /*0190*/  STG.E desc[UR4][R8.64], R15 ;  /* 0x0000000f08007986 */ /* 0x0005e8000c101904 */
[----:B------:R-:W3:Y:S04]  /*01a0*/  LDG.E R12, desc[UR4][R2.64] ;  /* 0x00000004020c7981 */ /* 0x000ee8000c1e1900 */
[----:B------:R-:W3:Y:S01]  /*01b0*/  LDG.E R17, desc[UR4][R4.64] ;  /* 0x0000000404117981 */ /* 0x000ee2000c1e1900 */
[----:B0-----:R-:W-:-:S04]  /*01c0*/  IMAD.WIDE R10, R0, 0x4, R10 ;  /* 0x00000004000a7825 */ /* 0x001fc800078e020a */
[----:B---3--:R-:W-:-:S05]  /*01d0*/  IMAD R17, R12, R17, RZ ;  /* 0x000000110c117224 */ /* 0x008fca00078e02ff */
[----:B------:R-:W-:Y:S04]  /*01e0*/  STG.E desc[UR4][R10.64], R17 ;  /* 0x000000110a007986 */ /* 0x000fe8000c101904 */
[----:B-1----:R-:W3:Y:S04]  /*01f0*/  LDG.E R13, desc[UR4][R4.64] ;  /* 0x00000004040d7981 */ /* 0x002ee8000c1e1900 */
[----:B------:R-:W4:Y:S01]  /*0200*/  LDG.E R12, desc[UR4][R2.64] ;  /* 0x00000004020c7981 */ /* 0x000f22000c1e1900 */
[----:B---3--:R-:W0:Y:S08]  /*0210*/  I2F.U32.RP R14, R13 ;  /* 0x0000000d000e7306 */ /* 0x008e300000209000 */
[----:B0-----:R-:W0:Y:S01]  /*0220*/  MUFU.RCP R14, R14 ;  /* 0x0000000e000e7308 */ /* 0x001e220000001000 */
[----:B--2---:R-:W-:-:S02]  /*0230*/  IADD3 R9, PT, PT, RZ, -R13, RZ ;  /* 0x8000000dff097210 */ /* 0x004fc40007ffe0ff */
[----:B0-----:R-:W-:-:S05]  /*0240*/  IADD3 R6, PT, PT, R14, 0xffffffe, RZ ;  /* 0x0ffffffe0e067810 */ /* 0x001fca0007ffe0ff */
[----:B------:R0:W1:Y:S02]  /*0250*/  F2I.FTZ.U32.TRUNC.NTZ R7, R6 ;  /* 0x0000000600077305 */ /* 0x000064000021f000 */
[----:B0-----:R-:W-:Y:S02]  /*0260*/  HFMA2 R6, -RZ, RZ, 0, 0 ;  /* 0x00000000ff067431 */ /* 0x001fe400000001ff */
[----:B-1----:R-:W-:-:S04]  /*0270*/  IMAD R9, R9, R7, RZ ;  /* 0x0000000709097224 */ /* 0x002fc800078e02ff */
[----:B------:R-:W-:-:S06]  /*0280*/  IMAD.HI.U32 R7, R7, R9, R6 ;  /* 0x0000000907077227 */ /* 0x000fcc00078e0006 */
[----:B----4-:R-:W-:-:S05]  /*0290*/  IMAD.HI.U32 R7, R7, R12, RZ ;  /* 0x0000000c07077227 */ /* 0x010fca00078e00ff */
[----:B------:R-:W-:-:S05]  /*02a0*/  IADD3 R2, PT, PT, -R7, RZ, RZ ;  /* 0x000000ff07027210 */ /* 0x000fca0007ffe1ff */
[C---:B------:R-:W-:Y:S02]  /*02b0*/  IMAD R12, R13.reuse, R2, R12 ;  /* 0x000000020d0c7224 */ /* 0x040fe400078e020c */
[----:B------:R-:W0:Y:S03]  /*02c0*/  LDC.64 R2, c[0x0][0x3a8] ;  /* 0x0000ea00ff027b82 */ /* 0x000e260000000a00 */
[----:B------:R-:W-:Y:S02]  /*02d0*/  ISETP.GE.U32.AND P0, PT, R12, R13, PT ;  /* 0x0000000d0c00720c */ /* 0x000fe40003f06070 */
[----:B------:R-:W-:-:S11]  /*02e0*/  ISETP.NE.U32.AND P2, PT, R13, RZ, PT ;  /* 0x000000ff0d00720c */ /* 0x000fd60003f45070 */
[----:B------:R-:W-:-:S04]  /*02f0*/  @P0 IADD3 R12, PT, PT, -R13, R12, RZ ;  /* 0x0000000c0d0c0210 */ /* 0x000fc80007ffe1ff */
[----:B------:R-:W-:Y:S02]  /*0300*/  ISETP.GE.U32.AND P1, PT, R12, R13, PT ;  /* 0x0000000d0c00720c */ /* 0x000fe40003f26070 */
[----:B------:R-:W-:Y:S01]  /*0310*/  @P0 IADD3 R7, PT, PT, R7, 0x1, RZ ;  /* 0x0000000107070810 */ /* 0x000fe20007ffe0ff */
[----:B0-----:R-:W-:-:S10]  /*0320*/  IMAD.WIDE R2, R0, 0x4, R2 ;  /* 0x0000000400027825 */ /* 0x001fd400078e0202 */
[----:B------:R-:W-:Y:S02]  /*0330*/  @P1 IADD3 R7, PT, PT, R7, 0x1, RZ ;  /* 0x0000000107071810 */ /* 0x000fe40007ffe0ff */
[----:B------:R-:W-:-:S05]  /*0340*/  @!P2 LOP3.LUT R7, RZ, R13, RZ, 0x33, !PT ;  /* 0x0000000dff07a212 */ /* 0x000fca00078e33ff */
[----:B------:R-:W-:Y:S01]  /*0350*/  STG.E desc[UR4][R2.64], R7 ;  /* 0x0000000702007986 */ /* 0x000fe2000c101904 */
[----:B------:R-:W-:Y:S05]  /*0360*/  EXIT ;  /* 0x000000000000794d */ /* 0x000fea0003800000 */
.L_x_0:
[----:B------:R-:W-:-:S00]  /*0370*/  BRA `(.L_x_0) ;  /* 0xfffffffc00fc7947 */ /* 0x000fc0000383ffff */
[----:B------:R-:W-:-:S00]  /*0380*/  NOP ;  /* 0x0000000000007918 */ /* 0x000fc00000000000 */
[----:B------:R-:W-:-:S00]  /*0390*/  NOP ;  /* 0x0000000000007918 */ /* 0x000fc00000000000 */
[----:B------:R-:W-:-:S00]  /*03a0*/  NOP ;  /* 0x0000000000007918 */ /* 0x000fc00000000000 */
[----:B------:R-:W-:-:S00]  /*03b0*/  NOP ;  /* 0x0000000000007918 */ /* 0x000fc00000000000 */
[----:B------:R-:W-:-:S00]  /*03c0*/  NOP ;  /* 0x0000000000007918 */ /* 0x000fc00000000000 */
[----:B------:R-:W-:-:S00]  /*03d0*/  NOP ;  /* 0x0000000000007918 */ /* 0x000fc00000000000 */
[----:B------:R-:W-:-:S00]  /*03e0*/  NOP ;  /* 0x0000000000007918 */ /* 0x000fc00000000000 */
[----:B------:R-:W-:-:S00]  /*03f0*/  NOP ;  /* 0x0000000000007918 */ /* 0x000fc00000000000 */
.L_x_1:


//--------------------- .nv.shared.reserved.0     --------------------------
	.section	.nv.shared.reserved.0,"aw",@nobits
	.weak		__nv_reservedSMEM_offset_0_alias
	.size		__nv_reservedSMEM_offset_0_alias, 0, 64
	.other		__nv_reservedSMEM_offset_0_alias,@"STO_CUDA_RESERVED_SHARED STV_DEFAULT"
__nv_reservedSMEM_offset_0_alias:
	.zero		0
	.zero		64


//--------------------- .nv.constant0._Z8kernel32PjS_S_S_S_S_i --------------------------
	.section	.nv.constant0._Z8kernel32PjS_S_S_S_S_i,"a",@progbits
	.sectionflags	@""
	.align	4
.nv.constant0._Z8kernel32PjS_S_S_S_S_i:
	.zero		948


//--------------------- SYMBOLS --------------------------

	.type		.nv.reservedSmem.offset0,@object
	.size		.nv.reservedSmem.offset0,0x4
